//
// Generated by NVIDIA NVVM Compiler
//
// Compiler Build ID: CL-36424714
// Cuda compilation tools, release 13.0, V13.0.88
// Based on NVVM 20.0.0
//

.version 9.0
.target sm_100
.address_size 64

	// .globl	_Z10uniformAddPfS_iii
// _ZZ10uniformAddPfS_iiiE3uni has been demoted

.visible .entry _Z10uniformAddPfS_iii(
	.param .u64 .ptr .align 1 _Z10uniformAddPfS_iii_param_0,
	.param .u64 .ptr .align 1 _Z10uniformAddPfS_iii_param_1,
	.param .u32 _Z10uniformAddPfS_iii_param_2,
	.param .u32 _Z10uniformAddPfS_iii_param_3,
	.param .u32 _Z10uniformAddPfS_iii_param_4
)
{
	.reg .pred 	%p<3>;
	.reg .b32 	%r<17>;
	.reg .b32 	%f<8>;
	.reg .b64 	%rd<11>;
	// demoted variable
	.shared .align 4 .f32 _ZZ10uniformAddPfS_iiiE3uni;
	ld.param.u64 	%rd1, [_Z10uniformAddPfS_iii_param_0];
	ld.param.u64 	%rd2, [_Z10uniformAddPfS_iii_param_1];
	ld.param.u32 	%r2, [_Z10uniformAddPfS_iii_param_2];
	ld.param.u32 	%r3, [_Z10uniformAddPfS_iii_param_3];
	ld.param.u32 	%r4, [_Z10uniformAddPfS_iii_param_4];
	mov.u32 	%r1, %tid.x;
	setp.ne.s32 	%p1, %r1, 0;
	@%p1 bra 	$L__BB0_2;
	cvta.to.global.u64 	%rd3, %rd2;
	mov.u32 	%r5, %ctaid.x;
	add.s32 	%r6, %r3, %r5;
	mul.wide.u32 	%rd4, %r6, 4;
	add.s64 	%rd5, %rd3, %rd4;
	ld.global.f32 	%f1, [%rd5];
	st.shared.f32 	[_ZZ10uniformAddPfS_iiiE3uni], %f1;
$L__BB0_2:
	cvta.to.global.u64 	%rd6, %rd1;
	mov.u32 	%r7, %ctaid.x;
	mov.u32 	%r8, %ntid.x;
	shl.b32 	%r9, %r7, 8;
	shr.s32 	%r10, %r9, 8;
	mul.lo.s32 	%r11, %r8, %r10;
	shl.b32 	%r12, %r11, 1;
	add.s32 	%r13, %r12, %r1;
	add.s32 	%r14, %r13, %r4;
	bar.sync 	0;
	ld.shared.f32 	%f2, [_ZZ10uniformAddPfS_iiiE3uni];
	mul.wide.u32 	%rd7, %r14, 4;
	add.s64 	%rd8, %rd6, %rd7;
	ld.global.f32 	%f3, [%rd8];
	add.f32 	%f4, %f2, %f3;
	st.global.f32 	[%rd8], %f4;
	add.s32 	%r15, %r1, %r8;
	setp.lt.u32 	%p2, %r15, %r2;
	selp.f32 	%f5, 0f3F800000, 0f00000000, %p2;
	add.s32 	%r16, %r14, %r8;
	mul.wide.u32 	%rd9, %r16, 4;
	add.s64 	%rd10, %rd6, %rd9;
	ld.global.f32 	%f6, [%rd10];
	fma.rn.f32 	%f7, %f2, %f5, %f6;
	st.global.f32 	[%rd10], %f7;
	ret;

}


// ===== COMPILED SASS (sm_100) =====

	.target	sm_100

	.elftype	@"ET_EXEC"


//--------------------- .note.nv.tkinfo           --------------------------
	.section	.note.nv.tkinfo,"",@"SHT_NOTE"
	.sectionflags	@"SHF_NOTE_NV_TKINFO"
	.tkinfo
        /*0018*/ 	.word	0x00000002
        /*0030*/ 	.string	""
        /*0030*/ 	.string	"ptxas"
        /*0030*/ 	.string	"Cuda compilation tools, release 13.0, V13.0.88"
        /*0030*/ 	.string	"Build cuda_13.0.r13.0/compiler.36424714_0"
        /*0030*/ 	.string	"-arch sm_100 -m 64 "



//--------------------- .note.nv.cuinfo           --------------------------
	.section	.note.nv.cuinfo,"",@"SHT_NOTE"
	.sectionflags	@"SHF_NOTE_NV_CUINFO"
        /*0018*/ 	.short	0x0002
        /*001a*/ 	.short	0x0064
        /*001c*/ 	.short	0x0082
	.zero		2


//--------------------- .nv.info                  --------------------------
	.section	.nv.info,"",@"SHT_CUDA_INFO"
	.align	4


	//----- nvinfo : EIATTR_REGCOUNT
	.align		4
        /*0000*/ 	.byte	0x04, 0x2f
        /*0002*/ 	.short	(.L_1 - .L_0)
	.align		4
.L_0:
        /*0004*/ 	.word	index@(_Z10uniformAddPfS_iii)
        /*0008*/ 	.word	0x00000010


	//----- nvinfo : EIATTR_FRAME_SIZE
	.align		4
.L_1:
        /*000c*/ 	.byte	0x04, 0x11
        /*000e*/ 	.short	(.L_3 - .L_2)
	.align		4
.L_2:
        /*0010*/ 	.word	index@(_Z10uniformAddPfS_iii)
        /*0014*/ 	.word	0x00000000


	//----- nvinfo : EIATTR_MIN_STACK_SIZE
	.align		4
.L_3:
        /*0018*/ 	.byte	0x04, 0x12
        /*001a*/ 	.short	(.L_5 - .L_4)
	.align		4
.L_4:
        /*001c*/ 	.word	index@(_Z10uniformAddPfS_iii)
        /*0020*/ 	.word	0x00000000
.L_5:


//--------------------- .nv.compat                --------------------------
	.section	.nv.compat,"",@"SHT_CUDA_COMPAT_INFO"
	.align	4
        /*0000*/ 	.byte	0x02, 0x09, 0x00, 0x00, 0x02, 0x02, 0x01, 0x00, 0x02, 0x05, 0x05, 0x00, 0x03, 0x07, 0x01, 0x01
        /*0010*/ 	.byte	0x02, 0x03, 0x00, 0x00, 0x02, 0x06, 0x01, 0x00, 0x04, 0x0b, 0x08, 0x00, 0x09, 0x00, 0x00, 0x00
        /*0020*/ 	.byte	0x00, 0x00, 0x00, 0x00


//--------------------- .nv.info._Z10uniformAddPfS_iii --------------------------
	.section	.nv.info._Z10uniformAddPfS_iii,"",@"SHT_CUDA_INFO"
	.sectionflags	@""
	.align	4


	//----- nvinfo : EIATTR_CUDA_API_VERSION
	.align		4
        /*0000*/ 	.byte	0x04, 0x37
        /*0002*/ 	.short	(.L_7 - .L_6)
.L_6:
        /*0004*/ 	.word	0x00000082


	//----- nvinfo : EIATTR_KPARAM_INFO
	.align		4
.L_7:
        /*0008*/ 	.byte	0x04, 0x17
        /*000a*/ 	.short	(.L_9 - .L_8)
.L_8:
        /*000c*/ 	.word	0x00000000
        /*0010*/ 	.short	0x0004
        /*0012*/ 	.short	0x0018
        /*0014*/ 	.byte	0x00, 0xf0, 0x11, 0x00


	//----- nvinfo : EIATTR_KPARAM_INFO
	.align		4
.L_9:
        /*0018*/ 	.byte	0x04, 0x17
        /*001a*/ 	.short	(.L_11 - .L_10)
.L_10:
        /*001c*/ 	.word	0x00000000
        /*0020*/ 	.short	0x0003
        /*0022*/ 	.short	0x0014
        /*0024*/ 	.byte	0x00, 0xf0, 0x11, 0x00


	//----- nvinfo : EIATTR_KPARAM_INFO
	.align		4
.L_11:
        /*0028*/ 	.byte	0x04, 0x17
        /*002a*/ 	.short	(.L_13 - .L_12)
.L_12:
        /*002c*/ 	.word	0x00000000
        /*0030*/ 	.short	0x0002
        /*0032*/ 	.short	0x0010
        /*0034*/ 	.byte	0x00, 0xf0, 0x11, 0x00


	//----- nvinfo : EIATTR_KPARAM_INFO
	.align		4
.L_13:
        /*0038*/ 	.byte	0x04, 0x17
        /*003a*/ 	.short	(.L_15 - .L_14)
.L_14:
        /*003c*/ 	.word	0x00000000
        /*0040*/ 	.short	0x0001
        /*0042*/ 	.short	0x0008
        /*0044*/ 	.byte	0x00, 0xf5, 0x21, 0x00


	//----- nvinfo : EIATTR_KPARAM_INFO
	.align		4
.L_15:
        /*0048*/ 	.byte	0x04, 0x17
        /*004a*/ 	.short	(.L_17 - .L_16)
.L_16:
        /*004c*/ 	.word	0x00000000
        /*0050*/ 	.short	0x0000
        /*0052*/ 	.short	0x0000
        /*0054*/ 	.byte	0x00, 0xf5, 0x21, 0x00


	//----- nvinfo : EIATTR_SPARSE_MMA_MASK
	.align		4
.L_17:
        /*0058*/ 	.byte	0x03, 0x50
        /*005a*/ 	.short	0x0000


	//----- nvinfo : EIATTR_MAXREG_COUNT
	.align		4
        /*005c*/ 	.byte	0x03, 0x1b
        /*005e*/ 	.short	0x00ff


	//----- nvinfo : EIATTR_NUM_BARRIERS
	.align		4
        /*0060*/ 	.byte	0x02, 0x4c
        /*0062*/ 	.byte	0x01
	.zero		1


	//----- nvinfo : EIATTR_MERCURY_ISA_VERSION
	.align		4
        /*0064*/ 	.byte	0x03, 0x5f
        /*0066*/ 	.short	0x0101


	//----- nvinfo : EIATTR_VRC_CTA_INIT_COUNT
	.align		4
        /*0068*/ 	.byte	0x02, 0x4a
	.zero		1
	.zero		1


	//----- nvinfo : EIATTR_EXIT_INSTR_OFFSETS
	.align		4
        /*006c*/ 	.byte	0x04, 0x1c
        /*006e*/ 	.short	(.L_19 - .L_18)


	//   ....[0]....
.L_18:
        /*0070*/ 	.word	0x00000250


	//----- nvinfo : EIATTR_CBANK_PARAM_SIZE
	.align		4
.L_19:
        /*0074*/ 	.byte	0x03, 0x19
        /*0076*/ 	.short	0x001c


	//----- nvinfo : EIATTR_PARAM_CBANK
	.align		4
        /*0078*/ 	.byte	0x04, 0x0a
        /*007a*/ 	.short	(.L_21 - .L_20)
	.align		4
.L_20:
        /*007c*/ 	.word	index@(.nv.constant0._Z10uniformAddPfS_iii)
        /*0080*/ 	.short	0x0380
        /*0082*/ 	.short	0x001c


	//----- nvinfo : EIATTR_SW_WAR
	.align		4
.L_21:
        /*0084*/ 	.byte	0x04, 0x36
        /*0086*/ 	.short	(.L_23 - .L_22)
.L_22:
        /*0088*/ 	.word	0x00000008
.L_23:


//--------------------- .nv.callgraph             --------------------------
	.section	.nv.callgraph,"",@"SHT_CUDA_CALLGRAPH"
	.align	4
	.sectionentsize	8
	.align		4
        /*0000*/ 	.word	0x00000000
	.align		4
        /*0004*/ 	.word	0xffffffff
	.align		4
        /*0008*/ 	.word	0x00000000
	.align		4
        /*000c*/ 	.word	0xfffffffe
	.align		4
        /*0010*/ 	.word	0x00000000
	.align		4
        /*0014*/ 	.word	0xfffffffd
	.align		4
        /*0018*/ 	.word	0x00000000
	.align		4
        /*001c*/ 	.word	0xfffffffc


//--------------------- .text._Z10uniformAddPfS_iii --------------------------
	.section	.text._Z10uniformAddPfS_iii,"ax",@progbits
	.align	128
        .global         _Z10uniformAddPfS_iii
        .type           _Z10uniformAddPfS_iii,@function
        .size           _Z10uniformAddPfS_iii,(.L_x_1 - _Z10uniformAddPfS_iii)
        .other          _Z10uniformAddPfS_iii,@"STO_CUDA_ENTRY STV_DEFAULT"
_Z10uniformAddPfS_iii:
.text._Z10uniformAddPfS_iii:
[----:B------:R-:W-:Y:S01]  /*0000*/  LDC R1, c[0x0][0x37c] ;  /* 0x0000df00ff017b82 */ /* 0x000fe20000000800 */
[----:B------:R-:W0:Y:S07]  /*0010*/  S2R R13, SR_TID.X ;  /* 0x00000000000d7919 */ /* 0x000e2e0000002100 */
[----:B------:R-:W1:Y:S01]  /*0020*/  S2UR UR4, SR_CTAID.X ;  /* 0x00000000000479c3 */ /* 0x000e620000002500 */
[----:B------:R-:W2:Y:S01]  /*0030*/  LDCU.64 UR6, c[0x0][0x358] ;  /* 0x00006b00ff0677ac */ /* 0x000ea20008000a00 */
[----:B------:R-:W3:Y:S01]  /*0040*/  LDCU UR8, c[0x0][0x398] ;  /* 0x00007300ff0877ac */ /* 0x000ee20008000800 */
[----:B0-----:R-:W-:-:S13]  /*0050*/  ISETP.NE.AND P0, PT, R13, RZ, PT ;  /* 0x000000ff0d00720c */ /* 0x001fda0003f05270 */
[----:B------:R-:W1:Y:S08]  /*0060*/  @!P0 LDC R5, c[0x0][0x394] ;  /* 0x0000e500ff058b82 */ /* 0x000e700000000800 */
[----:B------:R-:W0:Y:S01]  /*0070*/  @!P0 LDC.64 R2, c[0x0][0x388] ;  /* 0x0000e200ff028b82 */ /* 0x000e220000000a00 */
[----:B-1----:R-:W-:-:S05]  /*0080*/  @!P0 IADD3 R5, PT, PT, R5, UR4, RZ ;  /* 0x0000000405058c10 */ /* 0x002fca000fffe0ff */
[----:B0-----:R-:W-:Y:S02]  /*0090*/  @!P0 IMAD.WIDE.U32 R2, R5, 0x4, R2 ;  /* 0x0000000405028825 */ /* 0x001fe400078e0002 */
[----:B------:R-:W0:Y:S03]  /*00a0*/  LDC R8, c[0x0][0x360] ;  /* 0x0000d800ff087b82 */ /* 0x000e260000000800 */
[----:B--2---:R1:W2:Y:S01]  /*00b0*/  @!P0 LDG.E R0, desc[UR6][R2.64] ;  /* 0x0000000602008981 */ /* 0x0042a2000c1e1900 */
[----:B------:R-:W-:-:S04]  /*00c0*/  USHF.L.U32 UR4, UR4, 0x8, URZ ;  /* 0x0000000804047899 */ /* 0x000fc800080006ff */
[----:B------:R-:W4:Y:S01]  /*00d0*/  S2UR UR5, SR_CgaCtaId ;  /* 0x00000000000579c3 */ /* 0x000f220000008800 */
[----:B------:R-:W-:-:S07]  /*00e0*/  USHF.R.S32.HI UR4, URZ, 0x8, UR4 ;  /* 0x00000008ff047899 */ /* 0x000fce0008011404 */
[----:B------:R-:W1:Y:S01]  /*00f0*/  LDC.64 R4, c[0x0][0x380] ;  /* 0x0000e000ff047b82 */ /* 0x000e620000000a00 */
[----:B0-----:R-:W-:Y:S01]  /*0100*/  IMAD R6, R8, UR4, RZ ;  /* 0x0000000408067c24 */ /* 0x001fe2000f8e02ff */
[----:B------:R-:W-:-:S04]  /*0110*/  UMOV UR4, 0x400 ;  /* 0x0000040000047882 */ /* 0x000fc80000000000 */
[----:B------:R-:W-:Y:S01]  /*0120*/  LEA R6, R6, R13, 0x1 ;  /* 0x0000000d06067211 */ /* 0x000fe200078e08ff */
[----:B----4-:R-:W-:-:S03]  /*0130*/  ULEA UR4, UR5, UR4, 0x18 ;  /* 0x0000000405047291 */ /* 0x010fc6000f8ec0ff */
[----:B---3--:R-:W-:-:S05]  /*0140*/  IADD3 R7, PT, PT, R6, UR8, RZ ;  /* 0x0000000806077c10 */ /* 0x008fca000fffe0ff */
[C---:B-1----:R-:W-:Y:S01]  /*0150*/  IMAD.WIDE.U32 R2, R7.reuse, 0x4, R4 ;  /* 0x0000000407027825 */ /* 0x042fe200078e0004 */
[----:B--2---:R-:W-:Y:S01]  /*0160*/  @!P0 STS [UR4], R0 ;  /* 0x00000000ff008988 */ /* 0x004fe20008000804 */
[----:B------:R-:W-:Y:S06]  /*0170*/  BAR.SYNC.DEFER_BLOCKING 0x0 ;  /* 0x0000000000007b1d */ /* 0x000fec0000010000 */
[----:B------:R-:W2:Y:S01]  /*0180*/  LDG.E R9, desc[UR6][R2.64] ;  /* 0x0000000602097981 */ /* 0x000ea2000c1e1900 */
[----:B------:R-:W-:-:S03]  /*0190*/  IADD3 R7, PT, PT, R7, R8, RZ ;  /* 0x0000000807077210 */ /* 0x000fc60007ffe0ff */
[----:B------:R-:W2:Y:S01]  /*01a0*/  LDS R6, [UR4] ;  /* 0x00000004ff067984 */ /* 0x000ea20008000800 */
[----:B------:R-:W0:Y:S01]  /*01b0*/  LDCU UR4, c[0x0][0x390] ;  /* 0x00007200ff0477ac */ /* 0x000e220008000800 */
[----:B------:R-:W-:Y:S01]  /*01c0*/  IMAD.WIDE.U32 R4, R7, 0x4, R4 ;  /* 0x0000000407047825 */ /* 0x000fe200078e0004 */
[----:B------:R-:W-:-:S03]  /*01d0*/  IADD3 R7, PT, PT, R13, R8, RZ ;  /* 0x000000080d077210 */ /* 0x000fc60007ffe0ff */
[----:B--2---:R-:W-:-:S05]  /*01e0*/  FADD R9, R6, R9 ;  /* 0x0000000906097221 */ /* 0x004fca0000000000 */
[----:B------:R-:W-:Y:S04]  /*01f0*/  STG.E desc[UR6][R2.64], R9 ;  /* 0x0000000902007986 */ /* 0x000fe8000c101906 */
[----:B------:R-:W2:Y:S01]  /*0200*/  LDG.E R11, desc[UR6][R4.64] ;  /* 0x00000006040b7981 */ /* 0x000ea2000c1e1900 */
[----:B0-----:R-:W-:-:S04]  /*0210*/  ISETP.GE.U32.AND P0, PT, R7, UR4, PT ;  /* 0x0000000407007c0c */ /* 0x001fc8000bf06070 */
[----:B------:R-:W-:-:S05]  /*0220*/  FSEL R7, RZ, 1, P0 ;  /* 0x3f800000ff077808 */ /* 0x000fca0000000000 */
[----:B--2---:R-:W-:-:S05]  /*0230*/  FFMA R7, R6, R7, R11 ;  /* 0x0000000706077223 */ /* 0x004fca000000000b */
[----:B------:R-:W-:Y:S01]  /*0240*/  STG.E desc[UR6][R4.64], R7 ;  /* 0x0000000704007986 */ /* 0x000fe2000c101906 */
[----:B------:R-:W-:Y:S05]  /*0250*/  EXIT ;  /* 0x000000000000794d */ /* 0x000fea0003800000 */
.L_x_0:
[----:B------:R-:W-:-:S00]  /*0260*/  BRA `(.L_x_0) ;  /* 0xfffffffc00fc7947 */ /* 0x000fc0000383ffff */
[----:B------:R-:W-:-:S00]  /*0270*/  NOP ;  /* 0x0000000000007918 */ /* 0x000fc00000000000 */
        /* <DEDUP_REMOVED lines=8> */
.L_x_1:


//--------------------- .nv.shared._Z10uniformAddPfS_iii --------------------------
	.section	.nv.shared._Z10uniformAddPfS_iii,"aw",@nobits
	.sectionflags	@""
	.align	4
.nv.shared._Z10uniformAddPfS_iii:
	.zero		1028


//--------------------- .nv.shared.reserved.0     --------------------------
	.section	.nv.shared.reserved.0,"aw",@nobits
	.weak		__nv_reservedSMEM_offset_0_alias
	.size		__nv_reservedSMEM_offset_0_alias, 0, 64
	.other		__nv_reservedSMEM_offset_0_alias,@"STO_CUDA_RESERVED_SHARED STV_DEFAULT"
__nv_reservedSMEM_offset_0_alias:
	.zero		0
	.zero		64


//--------------------- .nv.constant0._Z10uniformAddPfS_iii --------------------------
	.section	.nv.constant0._Z10uniformAddPfS_iii,"a",@progbits
	.sectionflags	@""
	.align	4
.nv.constant0._Z10uniformAddPfS_iii:
	.zero		924


//--------------------- SYMBOLS --------------------------

	.type		.nv.reservedSmem.offset0,@object
	.size		.nv.reservedSmem.offset0,0x4
	.type		.nv.reservedSmem.cap,@object
	.size		.nv.reservedSmem.cap,0x4
